//
// Generated by NVIDIA NVVM Compiler
//
// Compiler Build ID: CL-36424714
// Cuda compilation tools, release 13.0, V13.0.88
// Based on NVVM 20.0.0
//

.version 9.0
.target sm_100
.address_size 64

	// .globl	_Z9addKernelPfS_S_i

.visible .entry _Z9addKernelPfS_S_i(
	.param .u64 .ptr .align 1 _Z9addKernelPfS_S_i_param_0,
	.param .u64 .ptr .align 1 _Z9addKernelPfS_S_i_param_1,
	.param .u64 .ptr .align 1 _Z9addKernelPfS_S_i_param_2,
	.param .u32 _Z9addKernelPfS_S_i_param_3
)
{
	.reg .pred 	%p<5>;
	.reg .b32 	%r<10>;
	.reg .b32 	%f<13>;
	.reg .b64 	%rd<23>;

	ld.param.u64 	%rd4, [_Z9addKernelPfS_S_i_param_0];
	ld.param.u64 	%rd5, [_Z9addKernelPfS_S_i_param_1];
	ld.param.u64 	%rd6, [_Z9addKernelPfS_S_i_param_2];
	ld.param.u32 	%r2, [_Z9addKernelPfS_S_i_param_3];
	cvta.to.global.u64 	%rd1, %rd6;
	cvta.to.global.u64 	%rd2, %rd5;
	cvta.to.global.u64 	%rd3, %rd4;
	mov.u32 	%r3, %tid.x;
	mov.u32 	%r4, %ntid.x;
	mov.u32 	%r5, %ctaid.x;
	mad.lo.s32 	%r6, %r4, %r5, %r3;
	shl.b32 	%r1, %r6, 2;
	setp.ge.s32 	%p1, %r1, %r2;
	@%p1 bra 	$L__BB0_2;
	mul.wide.s32 	%rd7, %r1, 4;
	add.s64 	%rd8, %rd3, %rd7;
	ld.global.f32 	%f1, [%rd8];
	add.s64 	%rd9, %rd2, %rd7;
	ld.global.f32 	%f2, [%rd9];
	add.f32 	%f3, %f1, %f2;
	add.s64 	%rd10, %rd1, %rd7;
	st.global.f32 	[%rd10], %f3;
$L__BB0_2:
	add.s32 	%r7, %r1, 1;
	setp.ge.s32 	%p2, %r7, %r2;
	@%p2 bra 	$L__BB0_4;
	mul.wide.s32 	%rd11, %r1, 4;
	add.s64 	%rd12, %rd3, %rd11;
	ld.global.f32 	%f4, [%rd12+4];
	add.s64 	%rd13, %rd2, %rd11;
	ld.global.f32 	%f5, [%rd13+4];
	add.f32 	%f6, %f4, %f5;
	add.s64 	%rd14, %rd1, %rd11;
	st.global.f32 	[%rd14+4], %f6;
$L__BB0_4:
	add.s32 	%r8, %r1, 2;
	setp.ge.s32 	%p3, %r8, %r2;
	@%p3 bra 	$L__BB0_6;
	mul.wide.s32 	%rd15, %r1, 4;
	add.s64 	%rd16, %rd3, %rd15;
	ld.global.f32 	%f7, [%rd16+8];
	add.s64 	%rd17, %rd2, %rd15;
	ld.global.f32 	%f8, [%rd17+8];
	add.f32 	%f9, %f7, %f8;
	add.s64 	%rd18, %rd1, %rd15;
	st.global.f32 	[%rd18+8], %f9;
$L__BB0_6:
	add.s32 	%r9, %r1, 3;
	setp.ge.s32 	%p4, %r9, %r2;
	@%p4 bra 	$L__BB0_8;
	mul.wide.s32 	%rd19, %r1, 4;
	add.s64 	%rd20, %rd3, %rd19;
	ld.global.f32 	%f10, [%rd20+12];
	add.s64 	%rd21, %rd2, %rd19;
	ld.global.f32 	%f11, [%rd21+12];
	add.f32 	%f12, %f10, %f11;
	add.s64 	%rd22, %rd1, %rd19;
	st.global.f32 	[%rd22+12], %f12;
$L__BB0_8:
	ret;

}


// ===== COMPILED SASS (sm_100) =====

	.target	sm_100

	.elftype	@"ET_EXEC"


//--------------------- .note.nv.tkinfo           --------------------------
	.section	.note.nv.tkinfo,"",@"SHT_NOTE"
	.sectionflags	@"SHF_NOTE_NV_TKINFO"
	.tkinfo
        /*0018*/ 	.word	0x00000002
        /*0030*/ 	.string	""
        /*0030*/ 	.string	"ptxas"
        /*0030*/ 	.string	"Cuda compilation tools, release 13.0, V13.0.88"
        /*0030*/ 	.string	"Build cuda_13.0.r13.0/compiler.36424714_0"
        /*0030*/ 	.string	"-arch sm_100 -m 64 "



//--------------------- .note.nv.cuinfo           --------------------------
	.section	.note.nv.cuinfo,"",@"SHT_NOTE"
	.sectionflags	@"SHF_NOTE_NV_CUINFO"
        /*0018*/ 	.short	0x0002
        /*001a*/ 	.short	0x0064
        /*001c*/ 	.short	0x0082
	.zero		2


//--------------------- .nv.info                  --------------------------
	.section	.nv.info,"",@"SHT_CUDA_INFO"
	.align	4


	//----- nvinfo : EIATTR_REGCOUNT
	.align		4
        /*0000*/ 	.byte	0x04, 0x2f
        /*0002*/ 	.short	(.L_1 - .L_0)
	.align		4
.L_0:
        /*0004*/ 	.word	index@(_Z9addKernelPfS_S_i)
        /*0008*/ 	.word	0x00000010


	//----- nvinfo : EIATTR_FRAME_SIZE
	.align		4
.L_1:
        /*000c*/ 	.byte	0x04, 0x11
        /*000e*/ 	.short	(.L_3 - .L_2)
	.align		4
.L_2:
        /*0010*/ 	.word	index@(_Z9addKernelPfS_S_i)
        /*0014*/ 	.word	0x00000000


	//----- nvinfo : EIATTR_MIN_STACK_SIZE
	.align		4
.L_3:
        /*0018*/ 	.byte	0x04, 0x12
        /*001a*/ 	.short	(.L_5 - .L_4)
	.align		4
.L_4:
        /*001c*/ 	.word	index@(_Z9addKernelPfS_S_i)
        /*0020*/ 	.word	0x00000000
.L_5:


//--------------------- .nv.compat                --------------------------
	.section	.nv.compat,"",@"SHT_CUDA_COMPAT_INFO"
	.align	4
        /*0000*/ 	.byte	0x02, 0x09, 0x00, 0x00, 0x02, 0x02, 0x01, 0x00, 0x02, 0x05, 0x05, 0x00, 0x03, 0x07, 0x01, 0x01
        /*0010*/ 	.byte	0x02, 0x03, 0x00, 0x00, 0x02, 0x06, 0x01, 0x00, 0x04, 0x0b, 0x08, 0x00, 0x09, 0x00, 0x00, 0x00
        /*0020*/ 	.byte	0x00, 0x00, 0x00, 0x00


//--------------------- .nv.info._Z9addKernelPfS_S_i --------------------------
	.section	.nv.info._Z9addKernelPfS_S_i,"",@"SHT_CUDA_INFO"
	.sectionflags	@""
	.align	4


	//----- nvinfo : EIATTR_CUDA_API_VERSION
	.align		4
        /*0000*/ 	.byte	0x04, 0x37
        /*0002*/ 	.short	(.L_7 - .L_6)
.L_6:
        /*0004*/ 	.word	0x00000082


	//----- nvinfo : EIATTR_KPARAM_INFO
	.align		4
.L_7:
        /*0008*/ 	.byte	0x04, 0x17
        /*000a*/ 	.short	(.L_9 - .L_8)
.L_8:
        /*000c*/ 	.word	0x00000000
        /*0010*/ 	.short	0x0003
        /*0012*/ 	.short	0x0018
        /*0014*/ 	.byte	0x00, 0xf0, 0x11, 0x00


	//----- nvinfo : EIATTR_KPARAM_INFO
	.align		4
.L_9:
        /*0018*/ 	.byte	0x04, 0x17
        /*001a*/ 	.short	(.L_11 - .L_10)
.L_10:
        /*001c*/ 	.word	0x00000000
        /*0020*/ 	.short	0x0002
        /*0022*/ 	.short	0x0010
        /*0024*/ 	.byte	0x00, 0xf5, 0x21, 0x00


	//----- nvinfo : EIATTR_KPARAM_INFO
	.align		4
.L_11:
        /*0028*/ 	.byte	0x04, 0x17
        /*002a*/ 	.short	(.L_13 - .L_12)
.L_12:
        /*002c*/ 	.word	0x00000000
        /*0030*/ 	.short	0x0001
        /*0032*/ 	.short	0x0008
        /*0034*/ 	.byte	0x00, 0xf5, 0x21, 0x00


	//----- nvinfo : EIATTR_KPARAM_INFO
	.align		4
.L_13:
        /*0038*/ 	.byte	0x04, 0x17
        /*003a*/ 	.short	(.L_15 - .L_14)
.L_14:
        /*003c*/ 	.word	0x00000000
        /*0040*/ 	.short	0x0000
        /*0042*/ 	.short	0x0000
        /*0044*/ 	.byte	0x00, 0xf5, 0x21, 0x00


	//----- nvinfo : EIATTR_SPARSE_MMA_MASK
	.align		4
.L_15:
        /*0048*/ 	.byte	0x03, 0x50
        /*004a*/ 	.short	0x0000


	//----- nvinfo : EIATTR_MAXREG_COUNT
	.align		4
        /*004c*/ 	.byte	0x03, 0x1b
        /*004e*/ 	.short	0x00ff


	//----- nvinfo : EIATTR_MERCURY_ISA_VERSION
	.align		4
        /*0050*/ 	.byte	0x03, 0x5f
        /*0052*/ 	.short	0x0101


	//----- nvinfo : EIATTR_VRC_CTA_INIT_COUNT
	.align		4
        /*0054*/ 	.byte	0x02, 0x4a
	.zero		1
	.zero		1


	//----- nvinfo : EIATTR_EXIT_INSTR_OFFSETS
	.align		4
        /*0058*/ 	.byte	0x04, 0x1c
        /*005a*/ 	.short	(.L_17 - .L_16)


	//   ....[0]....
.L_16:
        /*005c*/ 	.word	0x00000300


	//   ....[1]....
        /*0060*/ 	.word	0x000003b0


	//----- nvinfo : EIATTR_CRS_STACK_SIZE
	.align		4
.L_17:
        /*0064*/ 	.byte	0x04, 0x1e
        /*0066*/ 	.short	(.L_19 - .L_18)
.L_18:
        /*0068*/ 	.word	0x00000000


	//----- nvinfo : EIATTR_CBANK_PARAM_SIZE
	.align		4
.L_19:
        /*006c*/ 	.byte	0x03, 0x19
        /*006e*/ 	.short	0x001c


	//----- nvinfo : EIATTR_PARAM_CBANK
	.align		4
        /*0070*/ 	.byte	0x04, 0x0a
        /*0072*/ 	.short	(.L_21 - .L_20)
	.align		4
.L_20:
        /*0074*/ 	.word	index@(.nv.constant0._Z9addKernelPfS_S_i)
        /*0078*/ 	.short	0x0380
        /*007a*/ 	.short	0x001c


	//----- nvinfo : EIATTR_SW_WAR
	.align		4
.L_21:
        /*007c*/ 	.byte	0x04, 0x36
        /*007e*/ 	.short	(.L_23 - .L_22)
.L_22:
        /*0080*/ 	.word	0x00000008
.L_23:


//--------------------- .nv.callgraph             --------------------------
	.section	.nv.callgraph,"",@"SHT_CUDA_CALLGRAPH"
	.align	4
	.sectionentsize	8
	.align		4
        /*0000*/ 	.word	0x00000000
	.align		4
        /*0004*/ 	.word	0xffffffff
	.align		4
        /*0008*/ 	.word	0x00000000
	.align		4
        /*000c*/ 	.word	0xfffffffe
	.align		4
        /*0010*/ 	.word	0x00000000
	.align		4
        /*0014*/ 	.word	0xfffffffd
	.align		4
        /*0018*/ 	.word	0x00000000
	.align		4
        /*001c*/ 	.word	0xfffffffc


//--------------------- .text._Z9addKernelPfS_S_i --------------------------
	.section	.text._Z9addKernelPfS_S_i,"ax",@progbits
	.align	128
        .global         _Z9addKernelPfS_S_i
        .type           _Z9addKernelPfS_S_i,@function
        .size           _Z9addKernelPfS_S_i,(.L_x_3 - _Z9addKernelPfS_S_i)
        .other          _Z9addKernelPfS_S_i,@"STO_CUDA_ENTRY STV_DEFAULT"
_Z9addKernelPfS_S_i:
.text._Z9addKernelPfS_S_i:
[----:B------:R-:W-:Y:S01]  /*0000*/  LDC R1, c[0x0][0x37c] ;  /* 0x0000df00ff017b82 */ /* 0x000fe20000000800 */
[----:B------:R-:W0:Y:S01]  /*0010*/  S2R R0, SR_TID.X ;  /* 0x0000000000007919 */ /* 0x000e220000002100 */
[----:B------:R-:W0:Y:S06]  /*0020*/  LDCU UR4, c[0x0][0x360] ;  /* 0x00006c00ff0477ac */ /* 0x000e2c0008000800 */
[----:B------:R-:W1:Y:S01]  /*0030*/  LDC.64 R2, c[0x0][0x380] ;  /* 0x0000e000ff027b82 */ /* 0x000e620000000a00 */
[----:B------:R-:W0:Y:S01]  /*0040*/  S2R R7, SR_CTAID.X ;  /* 0x0000000000077919 */ /* 0x000e220000002500 */
[----:B------:R-:W2:Y:S06]  /*0050*/  LDCU UR6, c[0x0][0x398] ;  /* 0x00007300ff0677ac */ /* 0x000eac0008000800 */
[----:B------:R-:W3:Y:S08]  /*0060*/  LDC.64 R4, c[0x0][0x388] ;  /* 0x0000e200ff047b82 */ /* 0x000ef00000000a00 */
[----:B------:R-:W4:Y:S08]  /*0070*/  LDC.64 R8, c[0x0][0x380] ;  /* 0x0000e000ff087b82 */ /* 0x000f300000000a00 */
[----:B------:R-:W5:Y:S01]  /*0080*/  LDC.64 R10, c[0x0][0x388] ;  /* 0x0000e200ff0a7b82 */ /* 0x000f620000000a00 */
[----:B0-----:R-:W-:Y:S01]  /*0090*/  IMAD R0, R7, UR4, R0 ;  /* 0x0000000407007c24 */ /* 0x001fe2000f8e0200 */
[----:B------:R-:W0:Y:S04]  /*00a0*/  LDCU.64 UR4, c[0x0][0x358] ;  /* 0x00006b00ff0477ac */ /* 0x000e280008000a00 */
[----:B------:R-:W-:-:S04]  /*00b0*/  SHF.L.U32 R0, R0, 0x2, RZ ;  /* 0x0000000200007819 */ /* 0x000fc800000006ff */
[----:B--2---:R-:W-:-:S13]  /*00c0*/  ISETP.GE.AND P1, PT, R0, UR6, PT ;  /* 0x0000000600007c0c */ /* 0x004fda000bf26270 */
[C---:B-1----:R-:W-:Y:S01]  /*00d0*/  @!P1 IMAD.WIDE R2, R0.reuse, 0x4, R2 ;  /* 0x0000000400029825 */ /* 0x042fe200078e0202 */
[----:B------:R-:W1:Y:S03]  /*00e0*/  @!P1 LDC.64 R6, c[0x0][0x390] ;  /* 0x0000e400ff069b82 */ /* 0x000e660000000a00 */
[C---:B---3--:R-:W-:Y:S02]  /*00f0*/  @!P1 IMAD.WIDE R4, R0.reuse, 0x4, R4 ;  /* 0x0000000400049825 */ /* 0x048fe400078e0204 */
[----:B0-----:R-:W2:Y:S04]  /*0100*/  @!P1 LDG.E R2, desc[UR4][R2.64] ;  /* 0x0000000402029981 */ /* 0x001ea8000c1e1900 */
[----:B------:R-:W2:Y:S01]  /*0110*/  @!P1 LDG.E R5, desc[UR4][R4.64] ;  /* 0x0000000404059981 */ /* 0x000ea2000c1e1900 */
[----:B------:R-:W-:-:S04]  /*0120*/  IADD3 R12, PT, PT, R0, 0x1, RZ ;  /* 0x00000001000c7810 */ /* 0x000fc80007ffe0ff */
[----:B------:R-:W-:Y:S01]  /*0130*/  ISETP.GE.AND P0, PT, R12, UR6, PT ;  /* 0x000000060c007c0c */ /* 0x000fe2000bf06270 */
[----:B-1----:R-:W-:-:S12]  /*0140*/  @!P1 IMAD.WIDE R6, R0, 0x4, R6 ;  /* 0x0000000400069825 */ /* 0x002fd800078e0206 */
[----:B----4-:R-:W-:-:S04]  /*0150*/  @!P0 IMAD.WIDE R8, R0, 0x4, R8 ;  /* 0x0000000400088825 */ /* 0x010fc800078e0208 */
[----:B-----5:R-:W-:-:S04]  /*0160*/  @!P0 IMAD.WIDE R10, R0, 0x4, R10 ;  /* 0x00000004000a8825 */ /* 0x020fc800078e020a */
[----:B--2---:R-:W-:Y:S02]  /*0170*/  @!P1 FADD R13, R2, R5 ;  /* 0x00000005020d9221 */ /* 0x004fe40000000000 */
[----:B------:R-:W0:Y:S03]  /*0180*/  @!P0 LDC.64 R2, c[0x0][0x390] ;  /* 0x0000e400ff028b82 */ /* 0x000e260000000a00 */
[----:B------:R1:W-:Y:S04]  /*0190*/  @!P1 STG.E desc[UR4][R6.64], R13 ;  /* 0x0000000d06009986 */ /* 0x0003e8000c101904 */
[----:B------:R-:W2:Y:S04]  /*01a0*/  @!P0 LDG.E R8, desc[UR4][R8.64+0x4] ;  /* 0x0000040408088981 */ /* 0x000ea8000c1e1900 */
[----:B------:R-:W2:Y:S01]  /*01b0*/  @!P0 LDG.E R11, desc[UR4][R10.64+0x4] ;  /* 0x000004040a0b8981 */ /* 0x000ea2000c1e1900 */
[C---:B------:R-:W-:Y:S01]  /*01c0*/  IADD3 R5, PT, PT, R0.reuse, 0x3, RZ ;  /* 0x0000000300057810 */ /* 0x040fe20007ffe0ff */
[----:B------:R-:W-:Y:S01]  /*01d0*/  BSSY.RECONVERGENT B0, `(.L_x_0) ;  /* 0x0000012000007945 */ /* 0x000fe20003800200 */
[----:B------:R-:W-:-:S02]  /*01e0*/  IADD3 R4, PT, PT, R0, 0x2, RZ ;  /* 0x0000000200047810 */ /* 0x000fc40007ffe0ff */
[----:B------:R-:W-:Y:S02]  /*01f0*/  ISETP.GE.AND P2, PT, R5, UR6, PT ;  /* 0x0000000605007c0c */ /* 0x000fe4000bf46270 */
[----:B------:R-:W-:Y:S01]  /*0200*/  ISETP.GE.AND P1, PT, R4, UR6, PT ;  /* 0x0000000604007c0c */ /* 0x000fe2000bf26270 */
[----:B0-----:R-:W-:-:S04]  /*0210*/  @!P0 IMAD.WIDE R2, R0, 0x4, R2 ;  /* 0x0000000400028825 */ /* 0x001fc800078e0202 */
[----:B--2---:R-:W-:-:S05]  /*0220*/  @!P0 FADD R5, R8, R11 ;  /* 0x0000000b08058221 */ /* 0x004fca0000000000 */
[----:B------:R1:W-:Y:S03]  /*0230*/  @!P0 STG.E desc[UR4][R2.64+0x4], R5 ;  /* 0x0000040502008986 */ /* 0x0003e6000c101904 */
[----:B------:R-:W-:Y:S05]  /*0240*/  @P1 BRA `(.L_x_1) ;  /* 0x0000000000281947 */ /* 0x000fea0003800000 */
[----:B-1----:R-:W0:Y:S08]  /*0250*/  LDC.64 R2, c[0x0][0x380] ;  /* 0x0000e000ff027b82 */ /* 0x002e300000000a00 */
[----:B------:R-:W1:Y:S08]  /*0260*/  LDC.64 R4, c[0x0][0x388] ;  /* 0x0000e200ff047b82 */ /* 0x000e700000000a00 */
[----:B------:R-:W2:Y:S01]  /*0270*/  LDC.64 R6, c[0x0][0x390] ;  /* 0x0000e400ff067b82 */ /* 0x000ea20000000a00 */
[----:B0-----:R-:W-:-:S06]  /*0280*/  IMAD.WIDE R2, R0, 0x4, R2 ;  /* 0x0000000400027825 */ /* 0x001fcc00078e0202 */
[----:B------:R-:W3:Y:S01]  /*0290*/  LDG.E R2, desc[UR4][R2.64+0x8] ;  /* 0x0000080402027981 */ /* 0x000ee2000c1e1900 */
[----:B-1----:R-:W-:-:S06]  /*02a0*/  IMAD.WIDE R4, R0, 0x4, R4 ;  /* 0x0000000400047825 */ /* 0x002fcc00078e0204 */
[----:B------:R-:W3:Y:S01]  /*02b0*/  LDG.E R5, desc[UR4][R4.64+0x8] ;  /* 0x0000080404057981 */ /* 0x000ee2000c1e1900 */
[----:B--2---:R-:W-:-:S04]  /*02c0*/  IMAD.WIDE R6, R0, 0x4, R6 ;  /* 0x0000000400067825 */ /* 0x004fc800078e0206 */
[----:B---3--:R-:W-:-:S05]  /*02d0*/  FADD R9, R2, R5 ;  /* 0x0000000502097221 */ /* 0x008fca0000000000 */
[----:B------:R0:W-:Y:S02]  /*02e0*/  STG.E desc[UR4][R6.64+0x8], R9 ;  /* 0x0000080906007986 */ /* 0x0001e4000c101904 */
.L_x_1:
[----:B------:R-:W-:Y:S05]  /*02f0*/  BSYNC.RECONVERGENT B0 ;  /* 0x0000000000007941 */ /* 0x000fea0003800200 */
.L_x_0:
[----:B------:R-:W-:Y:S05]  /*0300*/  @P2 EXIT ;  /* 0x000000000000294d */ /* 0x000fea0003800000 */
[----:B-1----:R-:W1:Y:S08]  /*0310*/  LDC.64 R2, c[0x0][0x380] ;  /* 0x0000e000ff027b82 */ /* 0x002e700000000a00 */
[----:B------:R-:W2:Y:S08]  /*0320*/  LDC.64 R4, c[0x0][0x388] ;  /* 0x0000e200ff047b82 */ /* 0x000eb00000000a00 */
[----:B0-----:R-:W0:Y:S01]  /*0330*/  LDC.64 R6, c[0x0][0x390] ;  /* 0x0000e400ff067b82 */ /* 0x001e220000000a00 */
[----:B-1----:R-:W-:-:S06]  /*0340*/  IMAD.WIDE R2, R0, 0x4, R2 ;  /* 0x0000000400027825 */ /* 0x002fcc00078e0202 */
[----:B------:R-:W3:Y:S01]  /*0350*/  LDG.E R2, desc[UR4][R2.64+0xc] ;  /* 0x00000c0402027981 */ /* 0x000ee2000c1e1900 */
[----:B--2---:R-:W-:-:S06]  /*0360*/  IMAD.WIDE R4, R0, 0x4, R4 ;  /* 0x0000000400047825 */ /* 0x004fcc00078e0204 */
[----:B------:R-:W3:Y:S01]  /*0370*/  LDG.E R5, desc[UR4][R4.64+0xc] ;  /* 0x00000c0404057981 */ /* 0x000ee2000c1e1900 */
[----:B0-----:R-:W-:-:S04]  /*0380*/  IMAD.WIDE R6, R0, 0x4, R6 ;  /* 0x0000000400067825 */ /* 0x001fc800078e0206 */
[----:B---3--:R-:W-:-:S05]  /*0390*/  FADD R9, R2, R5 ;  /* 0x0000000502097221 */ /* 0x008fca0000000000 */
[----:B------:R-:W-:Y:S01]  /*03a0*/  STG.E desc[UR4][R6.64+0xc], R9 ;  /* 0x00000c0906007986 */ /* 0x000fe2000c101904 */
[----:B------:R-:W-:Y:S05]  /*03b0*/  EXIT ;  /* 0x000000000000794d */ /* 0x000fea0003800000 */
.L_x_2:
[----:B------:R-:W-:-:S00]  /*03c0*/  BRA `(.L_x_2) ;  /* 0xfffffffc00fc7947 */ /* 0x000fc0000383ffff */
[----:B------:R-:W-:-:S00]  /*03d0*/  NOP ;  /* 0x0000000000007918 */ /* 0x000fc00000000000 */
        /* <DEDUP_REMOVED lines=10> */
.L_x_3:


//--------------------- .nv.shared.reserved.0     --------------------------
	.section	.nv.shared.reserved.0,"aw",@nobits
	.weak		__nv_reservedSMEM_offset_0_alias
	.size		__nv_reservedSMEM_offset_0_alias, 0, 64
	.other		__nv_reservedSMEM_offset_0_alias,@"STO_CUDA_RESERVED_SHARED STV_DEFAULT"
__nv_reservedSMEM_offset_0_alias:
	.zero		0
	.zero		64


//--------------------- .nv.constant0._Z9addKernelPfS_S_i --------------------------
	.section	.nv.constant0._Z9addKernelPfS_S_i,"a",@progbits
	.sectionflags	@""
	.align	4
.nv.constant0._Z9addKernelPfS_S_i:
	.zero		924


//--------------------- SYMBOLS --------------------------

	.type		.nv.reservedSmem.offset0,@object
	.size		.nv.reservedSmem.offset0,0x4
